//
// Generated by NVIDIA NVVM Compiler
//
// Compiler Build ID: CL-36424714
// Cuda compilation tools, release 13.0, V13.0.88
// Based on NVVM 20.0.0
//

.version 9.0
.target sm_100
.address_size 64

	// .globl	_Z6solverPPfiib
.extern .func  (.param .b32 func_retval0) vprintf
(
	.param .b64 vprintf_param_0,
	.param .b64 vprintf_param_1
)
;
.global .align 1 .b8 $str[18] = {118, 97, 108, 111, 114, 32, 100, 101, 32, 109, 97, 116, 100, 58, 37, 102, 10};
.global .align 1 .b8 $str$1[38] = {83, 111, 108, 118, 101, 114, 32, 99, 111, 110, 118, 101, 114, 103, 101, 100, 32, 97, 102, 116, 101, 114, 32, 37, 100, 32, 105, 116, 101, 114, 97, 116, 105, 111, 110, 115, 10};
.global .align 1 .b8 $str$2[42] = {83, 111, 108, 118, 101, 114, 32, 110, 111, 116, 32, 99, 111, 110, 118, 101, 114, 103, 101, 100, 32, 97, 102, 116, 101, 114, 32, 37, 100, 32, 105, 116, 101, 114, 97, 116, 105, 111, 110, 115, 10};

.visible .entry _Z6solverPPfiib(
	.param .u64 .ptr .align 1 _Z6solverPPfiib_param_0,
	.param .u32 _Z6solverPPfiib_param_1,
	.param .u32 _Z6solverPPfiib_param_2,
	.param .u8 _Z6solverPPfiib_param_3
)
{
	.local .align 8 .b8 	__local_depot0[8];
	.reg .b64 	%SP;
	.reg .b64 	%SPL;
	.reg .pred 	%p<15>;
	.reg .b16 	%rs<2>;
	.reg .b32 	%r<24>;
	.reg .b32 	%f<22>;
	.reg .b64 	%rd<28>;
	.reg .b64 	%fd<5>;

	mov.u64 	%SPL, __local_depot0;
	cvta.local.u64 	%SP, %SPL;
	ld.param.u64 	%rd4, [_Z6solverPPfiib_param_0];
	ld.param.u32 	%r5, [_Z6solverPPfiib_param_1];
	ld.param.u32 	%r6, [_Z6solverPPfiib_param_2];
	ld.param.s8 	%rs1, [_Z6solverPPfiib_param_3];
	cvta.to.global.u64 	%rd1, %rd4;
	add.u64 	%rd5, %SP, 0;
	add.u64 	%rd2, %SPL, 0;
	mov.u32 	%r7, %ctaid.x;
	mov.u32 	%r8, %ntid.x;
	mov.u32 	%r9, %tid.x;
	mad.lo.s32 	%r1, %r7, %r8, %r9;
	setp.eq.s16 	%p2, %rs1, 0;
	@%p2 bra 	$L__BB0_2;
	ld.global.u64 	%rd6, [%rd1];
	ld.f32 	%f4, [%rd6];
	cvt.f64.f32 	%fd2, %f4;
	st.local.f64 	[%rd2], %fd2;
	mov.u64 	%rd7, $str;
	cvta.global.u64 	%rd8, %rd7;
	{ // callseq 0, 0
	.param .b64 param0;
	st.param.b64 	[param0], %rd8;
	.param .b64 param1;
	st.param.b64 	[param1], %rd5;
	.param .b32 retval0;
	call.uni (retval0), 
	vprintf, 
	(
	param0, 
	param1
	);
	ld.param.b32 	%r10, [retval0];
	} // callseq 0
$L__BB0_2:
	mov.u32 	%r13, %tid.y;
	mov.u32 	%r14, %ntid.y;
	mov.u32 	%r15, %ctaid.y;
	mad.lo.s32 	%r16, %r15, %r14, %r13;
	add.s32 	%r17, %r5, -1;
	setp.lt.s32 	%p3, %r16, %r17;
	add.s32 	%r18, %r6, -1;
	setp.lt.s32 	%p4, %r1, %r18;
	and.pred  	%p5, %p3, %p4;
	setp.ne.s32 	%p6, %r16, 0;
	and.pred  	%p7, %p6, %p5;
	setp.gt.s32 	%p8, %r1, 0;
	and.pred  	%p1, %p8, %p7;
	mul.wide.u32 	%rd10, %r16, 8;
	add.s64 	%rd3, %rd1, %rd10;
	add.s32 	%r2, %r1, -1;
	cvt.rn.f32.s32 	%f1, %r5;
	mov.b32 	%r23, 0;
	not.pred 	%p9, %p1;
	mul.wide.u32 	%rd12, %r1, 4;
	mul.wide.u32 	%rd14, %r2, 4;
$L__BB0_3:
	mov.f32 	%f21, 0f00000000;
	@%p9 bra 	$L__BB0_5;
	ld.global.u64 	%rd11, [%rd3];
	add.s64 	%rd13, %rd11, %rd12;
	ld.f32 	%f6, [%rd13];
	add.s64 	%rd15, %rd11, %rd14;
	ld.f32 	%f7, [%rd15];
	add.f32 	%f8, %f6, %f7;
	ld.global.u64 	%rd16, [%rd3+-8];
	add.s64 	%rd17, %rd16, %rd12;
	ld.f32 	%f9, [%rd17];
	add.f32 	%f10, %f8, %f9;
	ld.f32 	%f11, [%rd13+4];
	add.f32 	%f12, %f10, %f11;
	ld.global.u64 	%rd18, [%rd3+8];
	add.s64 	%rd19, %rd18, %rd12;
	ld.f32 	%f13, [%rd19];
	add.f32 	%f14, %f12, %f13;
	cvt.f64.f32 	%fd3, %f14;
	mul.f64 	%fd4, %fd3, 0d3FC999999999999A;
	cvt.rn.f32.f64 	%f15, %fd4;
	st.f32 	[%rd13], %f15;
	ld.global.u64 	%rd20, [%rd3];
	add.s64 	%rd21, %rd20, %rd12;
	ld.f32 	%f16, [%rd21];
	sub.f32 	%f17, %f16, %f6;
	abs.f32 	%f18, %f17;
	add.f32 	%f21, %f18, 0f00000000;
$L__BB0_5:
	div.rn.f32 	%f19, %f21, %f1;
	div.rn.f32 	%f20, %f19, %f1;
	cvt.f64.f32 	%fd1, %f20;
	setp.geu.f64 	%p10, %fd1, 0d3EB0C6F7A0B5ED8D;
	add.s32 	%r4, %r23, 1;
	setp.lt.u32 	%p11, %r23, 999999;
	and.pred  	%p12, %p10, %p11;
	mov.u32 	%r23, %r4;
	@%p12 bra 	$L__BB0_3;
	setp.eq.s16 	%p13, %rs1, 0;
	@%p13 bra 	$L__BB0_10;
	setp.geu.f64 	%p14, %fd1, 0d3EB0C6F7A0B5ED8D;
	@%p14 bra 	$L__BB0_9;
	st.local.u32 	[%rd2], %r4;
	mov.u64 	%rd22, $str$1;
	cvta.global.u64 	%rd23, %rd22;
	{ // callseq 1, 0
	.param .b64 param0;
	st.param.b64 	[param0], %rd23;
	.param .b64 param1;
	st.param.b64 	[param1], %rd5;
	.param .b32 retval0;
	call.uni (retval0), 
	vprintf, 
	(
	param0, 
	param1
	);
	ld.param.b32 	%r19, [retval0];
	} // callseq 1
	bra.uni 	$L__BB0_10;
$L__BB0_9:
	st.local.u32 	[%rd2], %r4;
	mov.u64 	%rd25, $str$2;
	cvta.global.u64 	%rd26, %rd25;
	{ // callseq 2, 0
	.param .b64 param0;
	st.param.b64 	[param0], %rd26;
	.param .b64 param1;
	st.param.b64 	[param1], %rd5;
	.param .b32 retval0;
	call.uni (retval0), 
	vprintf, 
	(
	param0, 
	param1
	);
	ld.param.b32 	%r21, [retval0];
	} // callseq 2
$L__BB0_10:
	ret;

}


// ===== COMPILED SASS (sm_100) =====

	.target	sm_100

	.elftype	@"ET_EXEC"


//--------------------- .note.nv.tkinfo           --------------------------
	.section	.note.nv.tkinfo,"",@"SHT_NOTE"
	.sectionflags	@"SHF_NOTE_NV_TKINFO"
	.tkinfo
        /*0018*/ 	.word	0x00000002
        /*0030*/ 	.string	""
        /*0030*/ 	.string	"ptxas"
        /*0030*/ 	.string	"Cuda compilation tools, release 13.0, V13.0.88"
        /*0030*/ 	.string	"Build cuda_13.0.r13.0/compiler.36424714_0"
        /*0030*/ 	.string	"-arch sm_100 -m 64 "



//--------------------- .note.nv.cuinfo           --------------------------
	.section	.note.nv.cuinfo,"",@"SHT_NOTE"
	.sectionflags	@"SHF_NOTE_NV_CUINFO"
        /*0018*/ 	.short	0x0002
        /*001a*/ 	.short	0x0064
        /*001c*/ 	.short	0x0082
	.zero		2


//--------------------- .nv.info                  --------------------------
	.section	.nv.info,"",@"SHT_CUDA_INFO"
	.align	4


	//----- nvinfo : EIATTR_REGCOUNT
	.align		4
        /*0000*/ 	.byte	0x04, 0x2f
        /*0002*/ 	.short	(.L_4 - .L_3)
	.align		4
.L_3:
        /*0004*/ 	.word	index@(_Z6solverPPfiib)
        /*0008*/ 	.word	0x00000018


	//----- nvinfo : EIATTR_FRAME_SIZE
	.align		4
.L_4:
        /*000c*/ 	.byte	0x04, 0x11
        /*000e*/ 	.short	(.L_6 - .L_5)
	.align		4
.L_5:
        /*0010*/ 	.word	index@($__internal_0_$__cuda_sm3x_div_rn_noftz_f32_slowpath)
        /*0014*/ 	.word	0x00000008


	//----- nvinfo : EIATTR_FRAME_SIZE
	.align		4
.L_6:
        /*0018*/ 	.byte	0x04, 0x11
        /*001a*/ 	.short	(.L_8 - .L_7)
	.align		4
.L_7:
        /*001c*/ 	.word	index@(_Z6solverPPfiib)
        /*0020*/ 	.word	0x00000008


	//----- nvinfo : EIATTR_MIN_STACK_SIZE
	.align		4
.L_8:
        /*0024*/ 	.byte	0x04, 0x12
        /*0026*/ 	.short	(.L_10 - .L_9)
	.align		4
.L_9:
        /*0028*/ 	.word	index@(_Z6solverPPfiib)
        /*002c*/ 	.word	0x00000008
.L_10:


//--------------------- .nv.compat                --------------------------
	.section	.nv.compat,"",@"SHT_CUDA_COMPAT_INFO"
	.align	4
        /*0000*/ 	.byte	0x02, 0x09, 0x00, 0x00, 0x02, 0x02, 0x01, 0x00, 0x02, 0x05, 0x05, 0x00, 0x03, 0x07, 0x01, 0x01
        /*0010*/ 	.byte	0x02, 0x03, 0x00, 0x00, 0x02, 0x06, 0x01, 0x00, 0x04, 0x0b, 0x08, 0x00, 0x01, 0x00, 0x00, 0x00
        /*0020*/ 	.byte	0x00, 0x00, 0x00, 0x00


//--------------------- .nv.info._Z6solverPPfiib  --------------------------
	.section	.nv.info._Z6solverPPfiib,"",@"SHT_CUDA_INFO"
	.sectionflags	@""
	.align	4


	//----- nvinfo : EIATTR_CUDA_API_VERSION
	.align		4
        /*0000*/ 	.byte	0x04, 0x37
        /*0002*/ 	.short	(.L_12 - .L_11)
.L_11:
        /*0004*/ 	.word	0x00000082


	//----- nvinfo : EIATTR_KPARAM_INFO
	.align		4
.L_12:
        /*0008*/ 	.byte	0x04, 0x17
        /*000a*/ 	.short	(.L_14 - .L_13)
.L_13:
        /*000c*/ 	.word	0x00000000
        /*0010*/ 	.short	0x0003
        /*0012*/ 	.short	0x0010
        /*0014*/ 	.byte	0x00, 0xf0, 0x05, 0x00


	//----- nvinfo : EIATTR_KPARAM_INFO
	.align		4
.L_14:
        /*0018*/ 	.byte	0x04, 0x17
        /*001a*/ 	.short	(.L_16 - .L_15)
.L_15:
        /*001c*/ 	.word	0x00000000
        /*0020*/ 	.short	0x0002
        /*0022*/ 	.short	0x000c
        /*0024*/ 	.byte	0x00, 0xf0, 0x11, 0x00


	//----- nvinfo : EIATTR_KPARAM_INFO
	.align		4
.L_16:
        /*0028*/ 	.byte	0x04, 0x17
        /*002a*/ 	.short	(.L_18 - .L_17)
.L_17:
        /*002c*/ 	.word	0x00000000
        /*0030*/ 	.short	0x0001
        /*0032*/ 	.short	0x0008
        /*0034*/ 	.byte	0x00, 0xf0, 0x11, 0x00


	//----- nvinfo : EIATTR_KPARAM_INFO
	.align		4
.L_18:
        /*0038*/ 	.byte	0x04, 0x17
        /*003a*/ 	.short	(.L_20 - .L_19)
.L_19:
        /*003c*/ 	.word	0x00000000
        /*0040*/ 	.short	0x0000
        /*0042*/ 	.short	0x0000
        /*0044*/ 	.byte	0x00, 0xf5, 0x21, 0x00


	//----- nvinfo : EIATTR_SPARSE_MMA_MASK
	.align		4
.L_20:
        /*0048*/ 	.byte	0x03, 0x50
        /*004a*/ 	.short	0x0000


	//----- nvinfo : EIATTR_MAXREG_COUNT
	.align		4
        /*004c*/ 	.byte	0x03, 0x1b
        /*004e*/ 	.short	0x00ff


	//----- nvinfo : EIATTR_EXTERNS
	.align		4
        /*0050*/ 	.byte	0x04, 0x0f
        /*0052*/ 	.short	(.L_22 - .L_21)


	//   ....[0]....
	.align		4
.L_21:
        /*0054*/ 	.word	index@(vprintf)


	//----- nvinfo : EIATTR_MERCURY_ISA_VERSION
	.align		4
.L_22:
        /*0058*/ 	.byte	0x03, 0x5f
        /*005a*/ 	.short	0x0101


	//----- nvinfo : EIATTR_VRC_CTA_INIT_COUNT
	.align		4
        /*005c*/ 	.byte	0x02, 0x4a
	.zero		1
	.zero		1


	//----- nvinfo : EIATTR_SYSCALL_OFFSETS
	.align		4
        /*0060*/ 	.byte	0x04, 0x46
        /*0062*/ 	.short	(.L_24 - .L_23)


	//   ....[0]....
.L_23:
        /*0064*/ 	.word	0x000001c0


	//   ....[1]....
        /*0068*/ 	.word	0x00000810


	//   ....[2]....
        /*006c*/ 	.word	0x000008c0


	//----- nvinfo : EIATTR_EXIT_INSTR_OFFSETS
	.align		4
.L_24:
        /*0070*/ 	.byte	0x04, 0x1c
        /*0072*/ 	.short	(.L_26 - .L_25)


	//   ....[0]....
.L_25:
        /*0074*/ 	.word	0x00000750


	//   ....[1]....
        /*0078*/ 	.word	0x00000820


	//   ....[2]....
        /*007c*/ 	.word	0x000008d0


	//----- nvinfo : EIATTR_CRS_STACK_SIZE
	.align		4
.L_26:
        /*0080*/ 	.byte	0x04, 0x1e
        /*0082*/ 	.short	(.L_28 - .L_27)
.L_27:
        /*0084*/ 	.word	0x00000000


	//----- nvinfo : EIATTR_CBANK_PARAM_SIZE
	.align		4
.L_28:
        /*0088*/ 	.byte	0x03, 0x19
        /*008a*/ 	.short	0x0011


	//----- nvinfo : EIATTR_PARAM_CBANK
	.align		4
        /*008c*/ 	.byte	0x04, 0x0a
        /*008e*/ 	.short	(.L_30 - .L_29)
	.align		4
.L_29:
        /*0090*/ 	.word	index@(.nv.constant0._Z6solverPPfiib)
        /*0094*/ 	.short	0x0380
        /*0096*/ 	.short	0x0011


	//----- nvinfo : EIATTR_SW_WAR
	.align		4
.L_30:
        /*0098*/ 	.byte	0x04, 0x36
        /*009a*/ 	.short	(.L_32 - .L_31)
.L_31:
        /*009c*/ 	.word	0x00000008
.L_32:


//--------------------- .nv.callgraph             --------------------------
	.section	.nv.callgraph,"",@"SHT_CUDA_CALLGRAPH"
	.align	4
	.sectionentsize	8
	.align		4
        /*0000*/ 	.word	0x00000000
	.align		4
        /*0004*/ 	.word	0xffffffff
	.align		4
        /*0008*/ 	.word	index@(_Z6solverPPfiib)
	.align		4
        /*000c*/ 	.word	index@(vprintf)
	.align		4
        /*0010*/ 	.word	0x00000000
	.align		4
        /*0014*/ 	.word	0xfffffffe
	.align		4
        /*0018*/ 	.word	0x00000000
	.align		4
        /*001c*/ 	.word	0xfffffffd
	.align		4
        /*0020*/ 	.word	0x00000000
	.align		4
        /*0024*/ 	.word	0xfffffffc


//--------------------- .nv.constant4             --------------------------
	.section	.nv.constant4,"a",@progbits
	.align	8
	.align		8
.nv.constant4:
        /*0000*/ 	.dword	vprintf
	.align		8
        /*0008*/ 	.dword	$str
	.align		8
        /*0010*/ 	.dword	$str$1
	.align		8
        /*0018*/ 	.dword	$str$2


//--------------------- .text._Z6solverPPfiib     --------------------------
	.section	.text._Z6solverPPfiib,"ax",@progbits
	.align	128
        .global         _Z6solverPPfiib
        .type           _Z6solverPPfiib,@function
        .size           _Z6solverPPfiib,(.L_x_24 - _Z6solverPPfiib)
        .other          _Z6solverPPfiib,@"STO_CUDA_ENTRY STV_DEFAULT"
_Z6solverPPfiib:
.text._Z6solverPPfiib:
[----:B------:R-:W0:Y:S01]  /*0000*/  LDC R1, c[0x0][0x37c] ;  /* 0x0000df00ff017b82 */ /* 0x000e220000000800 */
[----:B------:R-:W1:Y:S01]  /*0010*/  LDCU.U8 UR4, c[0x0][0x390] ;  /* 0x00007200ff0477ac */ /* 0x000e620008000000 */
[----:B------:R-:W2:Y:S06]  /*0020*/  S2R R0, SR_TID.X ;  /* 0x0000000000007919 */ /* 0x000eac0000002100 */
[----:B------:R-:W2:Y:S01]  /*0030*/  S2UR UR7, SR_CTAID.X ;  /* 0x00000000000779c3 */ /* 0x000ea20000002500 */
[----:B0-----:R-:W-:Y:S01]  /*0040*/  VIADD R1, R1, 0xfffffff8 ;  /* 0xfffffff801017836 */ /* 0x001fe20000000000 */
[----:B------:R-:W0:Y:S01]  /*0050*/  LDCU UR6, c[0x0][0x2fc] ;  /* 0x00005f80ff0677ac */ /* 0x000e220008000800 */
[----:B------:R-:W3:Y:S05]  /*0060*/  LDCU UR5, c[0x0][0x2f8] ;  /* 0x00005f00ff0577ac */ /* 0x000eea0008000800 */
[----:B------:R-:W2:Y:S01]  /*0070*/  LDC R17, c[0x0][0x360] ;  /* 0x0000d800ff117b82 */ /* 0x000ea20000000800 */
[----:B------:R-:W4:Y:S01]  /*0080*/  LDCU.64 UR36, c[0x0][0x358] ;  /* 0x00006b00ff2477ac */ /* 0x000f220008000a00 */
[----:B-1----:R-:W-:-:S04]  /*0090*/  UPRMT UR4, UR4, 0x8880, URZ ;  /* 0x0000888004047896 */ /* 0x002fc800080000ff */
[----:B------:R-:W-:Y:S01]  /*00a0*/  UISETP.NE.AND UP0, UPT, UR4, URZ, UPT ;  /* 0x000000ff0400728c */ /* 0x000fe2000bf05270 */
[----:B---3--:R-:W-:-:S05]  /*00b0*/  IADD3 R2, P0, PT, R1, UR5, RZ ;  /* 0x0000000501027c10 */ /* 0x008fca000ff1e0ff */
[----:B0-----:R-:W-:Y:S02]  /*00c0*/  IMAD.X R16, RZ, RZ, UR6, P0 ;  /* 0x00000006ff107e24 */ /* 0x001fe400080e06ff */
[----:B--2---:R-:W-:Y:S01]  /*00d0*/  IMAD R17, R17, UR7, R0 ;  /* 0x0000000711117c24 */ /* 0x004fe2000f8e0200 */
[----:B----4-:R-:W-:Y:S06]  /*00e0*/  BRA.U !UP0, `(.L_x_0) ;  /* 0x0000000108387547 */ /* 0x010fec000b800000 */
[----:B------:R-:W0:Y:S01]  /*00f0*/  LDC.64 R8, c[0x0][0x380] ;  /* 0x0000e000ff087b82 */ /* 0x000e220000000a00 */
[----:B------:R-:W-:Y:S01]  /*0100*/  MOV R3, 0x0 ;  /* 0x0000000000037802 */ /* 0x000fe20000000f00 */
[----:B------:R-:W1:Y:S01]  /*0110*/  LDCU.64 UR4, c[0x4][0x8] ;  /* 0x01000100ff0477ac */ /* 0x000e620008000a00 */
[----:B0-----:R-:W2:Y:S04]  /*0120*/  LDG.E.64 R8, desc[UR36][R8.64] ;  /* 0x0000002408087981 */ /* 0x001ea8000c1e1b00 */
[----:B--2---:R-:W2:Y:S01]  /*0130*/  LD.E R0, desc[UR36][R8.64] ;  /* 0x0000002408007980 */ /* 0x004ea2000c101900 */
[----:B------:R0:W3:Y:S01]  /*0140*/  LDC.64 R12, c[0x4][R3] ;  /* 0x01000000030c7b82 */ /* 0x0000e20000000a00 */
[----:B-1----:R-:W-:Y:S01]  /*0150*/  IMAD.U32 R4, RZ, RZ, UR4 ;  /* 0x00000004ff047e24 */ /* 0x002fe2000f8e00ff */
[----:B------:R-:W-:Y:S01]  /*0160*/  MOV R6, R2 ;  /* 0x0000000200067202 */ /* 0x000fe20000000f00 */
[----:B------:R-:W-:-:S02]  /*0170*/  IMAD.U32 R5, RZ, RZ, UR5 ;  /* 0x00000005ff057e24 */ /* 0x000fc4000f8e00ff */
[----:B------:R-:W-:Y:S01]  /*0180*/  IMAD.MOV.U32 R7, RZ, RZ, R16 ;  /* 0x000000ffff077224 */ /* 0x000fe200078e0010 */
[----:B--2---:R-:W1:Y:S02]  /*0190*/  F2F.F64.F32 R10, R0 ;  /* 0x00000000000a7310 */ /* 0x004e640000201800 */
[----:B-1-3--:R0:W-:Y:S04]  /*01a0*/  STL.64 [R1], R10 ;  /* 0x0000000a01007387 */ /* 0x00a1e80000100a00 */
[----:B------:R-:W-:-:S07]  /*01b0*/  LEPC R20, `(.L_x_0) ;  /* 0x000000001014794e */ /* 0x000fce0000000000 */
[----:B0-----:R-:W-:Y:S05]  /*01c0*/  CALL.ABS.NOINC R12 ;  /* 0x000000000c007343 */ /* 0x001fea0003c00000 */
.L_x_0:
[----:B------:R-:W0:Y:S01]  /*01d0*/  S2R R7, SR_TID.Y ;  /* 0x0000000000077919 */ /* 0x000e220000002200 */
[----:B------:R-:W1:Y:S01]  /*01e0*/  LDCU.64 UR8, c[0x0][0x388] ;  /* 0x00007100ff0877ac */ /* 0x000e620008000a00 */
[----:B------:R-:W2:Y:S01]  /*01f0*/  LDC.64 R4, c[0x0][0x380] ;  /* 0x0000e000ff047b82 */ /* 0x000ea20000000a00 */
[----:B------:R-:W-:Y:S01]  /*0200*/  BSSY.RECONVERGENT B0, `(.L_x_1) ;  /* 0x0000051000007945 */ /* 0x000fe20003800200 */
[----:B------:R-:W0:Y:S01]  /*0210*/  S2R R0, SR_CTAID.Y ;  /* 0x0000000000007919 */ /* 0x000e220000002600 */
[----:B------:R-:W0:Y:S01]  /*0220*/  LDCU UR6, c[0x0][0x364] ;  /* 0x00006c80ff0677ac */ /* 0x000e220008000800 */
[----:B------:R-:W-:Y:S01]  /*0230*/  VIADD R6, R17, 0xffffffff ;  /* 0xffffffff11067836 */ /* 0x000fe20000000000 */
[----:B-1----:R-:W-:Y:S01]  /*0240*/  UIADD3 UR4, UPT, UPT, UR9, -0x1, URZ ;  /* 0xffffffff09047890 */ /* 0x002fe2000fffe0ff */
[----:B------:R-:W-:Y:S01]  /*0250*/  I2FP.F32.S32 R3, UR8 ;  /* 0x0000000800037c45 */ /* 0x000fe20008201400 */
[----:B------:R-:W-:-:S04]  /*0260*/  UIADD3 UR5, UPT, UPT, UR8, -0x1, URZ ;  /* 0xffffffff08057890 */ /* 0x000fc8000fffe0ff */
[----:B------:R-:W-:Y:S01]  /*0270*/  ISETP.GE.AND P0, PT, R17, UR4, PT ;  /* 0x0000000411007c0c */ /* 0x000fe2000bf06270 */
[----:B0-----:R-:W-:-:S04]  /*0280*/  IMAD R7, R0, UR6, R7 ;  /* 0x0000000600077c24 */ /* 0x001fc8000f8e0207 */
[C---:B--2---:R-:W-:Y:S01]  /*0290*/  IMAD.WIDE.U32 R4, R7.reuse, 0x8, R4 ;  /* 0x0000000807047825 */ /* 0x044fe200078e0004 */
[----:B------:R-:W-:-:S04]  /*02a0*/  ISETP.LT.AND P0, PT, R7, UR5, !P0 ;  /* 0x0000000507007c0c */ /* 0x000fc8000c701270 */
[----:B------:R-:W-:Y:S01]  /*02b0*/  ISETP.NE.AND P0, PT, R7, RZ, P0 ;  /* 0x000000ff0700720c */ /* 0x000fe20000705270 */
[----:B------:R-:W-:-:S03]  /*02c0*/  IMAD.MOV.U32 R7, RZ, RZ, RZ ;  /* 0x000000ffff077224 */ /* 0x000fc600078e00ff */
[----:B------:R-:W-:-:S13]  /*02d0*/  ISETP.GT.AND P0, PT, R17, RZ, P0 ;  /* 0x000000ff1100720c */ /* 0x000fda0000704270 */
.L_x_8:
[----:B------:R-:W0:Y:S01]  /*02e0*/  MUFU.RCP R0, R3 ;  /* 0x0000000300007308 */ /* 0x000e220000001000 */
[----:B------:R-:W-:Y:S01]  /*02f0*/  BSSY.RECONVERGENT B1, `(.L_x_2) ;  /* 0x0000020000017945 */ /* 0x000fe20003800200 */
[----:B------:R-:W-:Y:S02]  /*0300*/  HFMA2 R8, -RZ, RZ, 0, 0 ;  /* 0x00000000ff087431 */ /* 0x000fe400000001ff */
[----:B0-----:R-:W-:-:S04]  /*0310*/  FFMA R9, -R3, R0, 1 ;  /* 0x3f80000003097423 */ /* 0x001fc80000000100 */
[----:B------:R-:W-:Y:S01]  /*0320*/  FFMA R0, R0, R9, R0 ;  /* 0x0000000900007223 */ /* 0x000fe20000000000 */
[----:B------:R-:W-:Y:S06]  /*0330*/  @!P0 BRA `(.L_x_3) ;  /* 0x00000000006c8947 */ /* 0x000fec0003800000 */
[----:B------:R-:W2:Y:S04]  /*0340*/  LDG.E.64 R10, desc[UR36][R4.64] ;  /* 0x00000024040a7981 */ /* 0x000ea8000c1e1b00 */
[----:B------:R-:W3:Y:S04]  /*0350*/  LDG.E.64 R12, desc[UR36][R4.64+-0x8] ;  /* 0xfffff824040c7981 */ /* 0x000ee8000c1e1b00 */
[----:B------:R-:W4:Y:S01]  /*0360*/  LDG.E.64 R8, desc[UR36][R4.64+0x8] ;  /* 0x0000082404087981 */ /* 0x000f22000c1e1b00 */
[----:B--2---:R-:W-:-:S04]  /*0370*/  IMAD.WIDE.U32 R14, R6, 0x4, R10 ;  /* 0x00000004060e7825 */ /* 0x004fc800078e000a */
[C---:B------:R-:W-:Y:S02]  /*0380*/  IMAD.WIDE.U32 R10, R17.reuse, 0x4, R10 ;  /* 0x00000004110a7825 */ /* 0x040fe400078e000a */
[----:B------:R-:W2:Y:S02]  /*0390*/  LD.E R15, desc[UR36][R14.64] ;  /* 0x000000240e0f7980 */ /* 0x000ea4000c101900 */
[C---:B---3--:R-:W-:Y:S02]  /*03a0*/  IMAD.WIDE.U32 R18, R17.reuse, 0x4, R12 ;  /* 0x0000000411127825 */ /* 0x048fe400078e000c */
[----:B------:R-:W2:Y:S02]  /*03b0*/  LD.E R12, desc[UR36][R10.64] ;  /* 0x000000240a0c7980 */ /* 0x000ea4000c101900 */
[----:B----4-:R-:W-:Y:S02]  /*03c0*/  IMAD.WIDE.U32 R8, R17, 0x4, R8 ;  /* 0x0000000411087825 */ /* 0x010fe400078e0008 */
[----:B------:R-:W3:Y:S04]  /*03d0*/  LD.E R18, desc[UR36][R18.64] ;  /* 0x0000002412127980 */ /* 0x000ee8000c101900 */
[----:B------:R-:W4:Y:S04]  /*03e0*/  LD.E R20, desc[UR36][R10.64+0x4] ;  /* 0x000004240a147980 */ /* 0x000f28000c101900 */
[----:B------:R-:W5:Y:S01]  /*03f0*/  LD.E R8, desc[UR36][R8.64] ;  /* 0x0000002408087980 */ /* 0x000f62000c101900 */
[----:B------:R-:W-:Y:S01]  /*0400*/  UMOV UR4, 0x9999999a ;  /* 0x9999999a00047882 */ /* 0x000fe20000000000 */
[----:B------:R-:W-:Y:S01]  /*0410*/  UMOV UR5, 0x3fc99999 ;  /* 0x3fc9999900057882 */ /* 0x000fe20000000000 */
[----:B--2---:R-:W-:-:S04]  /*0420*/  FADD R13, R12, R15 ;  /* 0x0000000f0c0d7221 */ /* 0x004fc80000000000 */
[----:B---3--:R-:W-:-:S04]  /*0430*/  FADD R13, R13, R18 ;  /* 0x000000120d0d7221 */ /* 0x008fc80000000000 */
[----:B----4-:R-:W-:-:S04]  /*0440*/  FADD R13, R13, R20 ;  /* 0x000000140d0d7221 */ /* 0x010fc80000000000 */
[----:B-----5:R-:W-:-:S04]  /*0450*/  FADD R13, R13, R8 ;  /* 0x000000080d0d7221 */ /* 0x020fc80000000000 */
[----:B------:R-:W0:Y:S02]  /*0460*/  F2F.F64.F32 R14, R13 ;  /* 0x0000000d000e7310 */ /* 0x000e240000201800 */
[----:B0-----:R-:W-:-:S10]  /*0470*/  DMUL R14, R14, UR4 ;  /* 0x000000040e0e7c28 */ /* 0x001fd40008000000 */
[----:B------:R-:W0:Y:S02]  /*0480*/  F2F.F32.F64 R15, R14 ;  /* 0x0000000e000f7310 */ /* 0x000e240000301000 */
[----:B0-----:R0:W-:Y:S04]  /*0490*/  ST.E desc[UR36][R10.64], R15 ;  /* 0x0000000f0a007985 */ /* 0x0011e8000c101924 */
[----:B------:R-:W2:Y:S02]  /*04a0*/  LDG.E.64 R18, desc[UR36][R4.64] ;  /* 0x0000002404127981 */ /* 0x000ea4000c1e1b00 */
[----:B--2---:R-:W-:-:S06]  /*04b0*/  IMAD.WIDE.U32 R18, R17, 0x4, R18 ;  /* 0x0000000411127825 */ /* 0x004fcc00078e0012 */
[----:B------:R-:W2:Y:S02]  /*04c0*/  LD.E R19, desc[UR36][R18.64] ;  /* 0x0000002412137980 */ /* 0x000ea4000c101900 */
[----:B--2---:R-:W-:-:S04]  /*04d0*/  FADD R8, -R12, R19 ;  /* 0x000000130c087221 */ /* 0x004fc80000000100 */
[----:B0-----:R-:W-:-:S07]  /*04e0*/  FADD R8, RZ, |R8| ;  /* 0x40000008ff087221 */ /* 0x001fce0000000000 */
.L_x_3:
[----:B------:R-:W-:Y:S05]  /*04f0*/  BSYNC.RECONVERGENT B1 ;  /* 0x0000000000017941 */ /* 0x000fea0003800200 */
.L_x_2:
[----:B------:R-:W0:Y:S01]  /*0500*/  FCHK P1, R8, R3 ;  /* 0x0000000308007302 */ /* 0x000e220000020000 */
[----:B------:R-:W-:Y:S01]  /*0510*/  FFMA R9, R0, R8, RZ ;  /* 0x0000000800097223 */ /* 0x000fe200000000ff */
[----:B------:R-:W-:Y:S03]  /*0520*/  BSSY.RECONVERGENT B1, `(.L_x_4) ;  /* 0x0000008000017945 */ /* 0x000fe60003800200 */
[----:B------:R-:W-:-:S04]  /*0530*/  FFMA R10, -R3, R9, R8 ;  /* 0x00000009030a7223 */ /* 0x000fc80000000108 */
[----:B------:R-:W-:Y:S01]  /*0540*/  FFMA R10, R0, R10, R9 ;  /* 0x0000000a000a7223 */ /* 0x000fe20000000009 */
[----:B0-----:R-:W-:Y:S06]  /*0550*/  @!P1 BRA `(.L_x_5) ;  /* 0x0000000000109947 */ /* 0x001fec0003800000 */
[----:B------:R-:W-:Y:S01]  /*0560*/  IMAD.MOV.U32 R0, RZ, RZ, R8 ;  /* 0x000000ffff007224 */ /* 0x000fe200078e0008 */
[----:B------:R-:W-:-:S07]  /*0570*/  MOV R8, 0x590 ;  /* 0x0000059000087802 */ /* 0x000fce0000000f00 */
[----:B------:R-:W-:Y:S05]  /*0580*/  CALL.REL.NOINC `($__internal_0_$__cuda_sm3x_div_rn_noftz_f32_slowpath) ;  /* 0x0000000000d47944 */ /* 0x000fea0003c00000 */
[----:B------:R-:W-:-:S07]  /*0590*/  IMAD.MOV.U32 R10, RZ, RZ, R0 ;  /* 0x000000ffff0a7224 */ /* 0x000fce00078e0000 */
.L_x_5:
[----:B------:R-:W-:Y:S05]  /*05a0*/  BSYNC.RECONVERGENT B1 ;  /* 0x0000000000017941 */ /* 0x000fea0003800200 */
.L_x_4:
[----:B------:R-:W0:Y:S01]  /*05b0*/  MUFU.RCP R0, R3 ;  /* 0x0000000300007308 */ /* 0x000e220000001000 */
[----:B------:R-:W-:Y:S07]  /*05c0*/  BSSY.RECONVERGENT B1, `(.L_x_6) ;  /* 0x000000c000017945 */ /* 0x000fee0003800200 */
[----:B------:R-:W1:Y:S01]  /*05d0*/  FCHK P1, R10, R3 ;  /* 0x000000030a007302 */ /* 0x000e620000020000 */
[----:B0-----:R-:W-:-:S04]  /*05e0*/  FFMA R9, -R3, R0, 1 ;  /* 0x3f80000003097423 */ /* 0x001fc80000000100 */
[----:B------:R-:W-:-:S04]  /*05f0*/  FFMA R0, R0, R9, R0 ;  /* 0x0000000900007223 */ /* 0x000fc80000000000 */
[----:B------:R-:W-:-:S04]  /*0600*/  FFMA R9, R0, R10, RZ ;  /* 0x0000000a00097223 */ /* 0x000fc800000000ff */
[----:B------:R-:W-:-:S04]  /*0610*/  FFMA R8, -R3, R9, R10 ;  /* 0x0000000903087223 */ /* 0x000fc8000000010a */
[----:B------:R-:W-:Y:S01]  /*0620*/  FFMA R11, R0, R8, R9 ;  /* 0x00000008000b7223 */ /* 0x000fe20000000009 */
[----:B-1----:R-:W-:Y:S06]  /*0630*/  @!P1 BRA `(.L_x_7) ;  /* 0x0000000000109947 */ /* 0x002fec0003800000 */
[----:B------:R-:W-:Y:S01]  /*0640*/  IMAD.MOV.U32 R0, RZ, RZ, R10 ;  /* 0x000000ffff007224 */ /* 0x000fe200078e000a */
[----:B------:R-:W-:-:S07]  /*0650*/  MOV R8, 0x670 ;  /* 0x0000067000087802 */ /* 0x000fce0000000f00 */
[----:B------:R-:W-:Y:S05]  /*0660*/  CALL.REL.NOINC `($__internal_0_$__cuda_sm3x_div_rn_noftz_f32_slowpath) ;  /* 0x00000000009c7944 */ /* 0x000fea0003c00000 */
[----:B------:R-:W-:-:S07]  /*0670*/  MOV R11, R0 ;  /* 0x00000000000b7202 */ /* 0x000fce0000000f00 */
.L_x_7:
[----:B------:R-:W-:Y:S05]  /*0680*/  BSYNC.RECONVERGENT B1 ;  /* 0x0000000000017941 */ /* 0x000fea0003800200 */
.L_x_6:
[----:B------:R-:W0:Y:S01]  /*0690*/  F2F.F64.F32 R10, R11 ;  /* 0x0000000b000a7310 */ /* 0x000e220000201800 */
[----:B------:R-:W-:Y:S01]  /*06a0*/  IMAD.MOV.U32 R8, RZ, RZ, -0x5f4a1273 ;  /* 0xa0b5ed8dff087424 */ /* 0x000fe200078e00ff */
[C---:B------:R-:W-:Y:S01]  /*06b0*/  ISETP.GE.U32.AND P1, PT, R7.reuse, 0xf423f, PT ;  /* 0x000f423f0700780c */ /* 0x040fe20003f26070 */
[----:B------:R-:W-:Y:S02]  /*06c0*/  IMAD.MOV.U32 R9, RZ, RZ, 0x3eb0c6f7 ;  /* 0x3eb0c6f7ff097424 */ /* 0x000fe400078e00ff */
[----:B------:R-:W-:-:S05]  /*06d0*/  VIADD R0, R7, 0x1 ;  /* 0x0000000107007836 */ /* 0x000fca0000000000 */
[----:B------:R-:W-:Y:S01]  /*06e0*/  MOV R7, R0 ;  /* 0x0000000000077202 */ /* 0x000fe20000000f00 */
[----:B0-----:R-:W-:-:S14]  /*06f0*/  DSETP.GEU.AND P2, PT, R10, R8, PT ;  /* 0x000000080a00722a */ /* 0x001fdc0003f4e000 */
[----:B------:R-:W-:Y:S05]  /*0700*/  @!P1 BRA P2, `(.L_x_8) ;  /* 0xfffffff800f49947 */ /* 0x000fea000103ffff */
[----:B------:R-:W-:Y:S05]  /*0710*/  BSYNC.RECONVERGENT B0 ;  /* 0x0000000000007941 */ /* 0x000fea0003800200 */
.L_x_1:
[----:B------:R-:W0:Y:S02]  /*0720*/  LDCU.U8 UR4, c[0x0][0x390] ;  /* 0x00007200ff0477ac */ /* 0x000e240008000000 */
[----:B0-----:R-:W-:-:S06]  /*0730*/  UPRMT UR4, UR4, 0x8880, URZ ;  /* 0x0000888004047896 */ /* 0x001fcc00080000ff */
[----:B------:R-:W-:-:S13]  /*0740*/  ISETP.NE.AND P0, PT, RZ, UR4, PT ;  /* 0x00000004ff007c0c */ /* 0x000fda000bf05270 */
[----:B------:R-:W-:Y:S05]  /*0750*/  @!P0 EXIT ;  /* 0x000000000000894d */ /* 0x000fea0003800000 */
[----:B------:R-:W-:-:S14]  /*0760*/  DSETP.GEU.AND P0, PT, R10, R8, PT ;  /* 0x000000080a00722a */ /* 0x000fdc0003f0e000 */
[----:B------:R-:W-:Y:S05]  /*0770*/  @P0 BRA `(.L_x_9) ;  /* 0x00000000002c0947 */ /* 0x000fea0003800000 */
[----:B------:R-:W-:Y:S01]  /*0780*/  MOV R3, 0x0 ;  /* 0x0000000000037802 */ /* 0x000fe20000000f00 */
[----:B------:R0:W-:Y:S01]  /*0790*/  STL [R1], R0 ;  /* 0x0000000001007387 */ /* 0x0001e20000100800 */
[----:B------:R-:W1:Y:S01]  /*07a0*/  LDCU.64 UR4, c[0x4][0x10] ;  /* 0x01000200ff0477ac */ /* 0x000e620008000a00 */
[----:B------:R-:W-:Y:S01]  /*07b0*/  IMAD.MOV.U32 R6, RZ, RZ, R2 ;  /* 0x000000ffff067224 */ /* 0x000fe200078e0002 */
[----:B------:R0:W2:Y:S01]  /*07c0*/  LDC.64 R8, c[0x4][R3] ;  /* 0x0100000003087b82 */ /* 0x0000a20000000a00 */
[----:B------:R-:W-:Y:S01]  /*07d0*/  MOV R7, R16 ;  /* 0x0000001000077202 */ /* 0x000fe20000000f00 */
[----:B-1----:R-:W-:Y:S02]  /*07e0*/  IMAD.U32 R4, RZ, RZ, UR4 ;  /* 0x00000004ff047e24 */ /* 0x002fe4000f8e00ff */
[----:B0-----:R-:W-:-:S07]  /*07f0*/  IMAD.U32 R5, RZ, RZ, UR5 ;  /* 0x00000005ff057e24 */ /* 0x001fce000f8e00ff */
[----:B------:R-:W-:-:S07]  /*0800*/  LEPC R20, `(.L_x_10) ;  /* 0x000000001014794e */ /* 0x000fce0000000000 */
[----:B--2---:R-:W-:Y:S05]  /*0810*/  CALL.ABS.NOINC R8 ;  /* 0x0000000008007343 */ /* 0x004fea0003c00000 */
.L_x_10:
[----:B------:R-:W-:Y:S05]  /*0820*/  EXIT ;  /* 0x000000000000794d */ /* 0x000fea0003800000 */
.L_x_9:
        /* <DEDUP_REMOVED lines=10> */
.L_x_11:
[----:B------:R-:W-:Y:S05]  /*08d0*/  EXIT ;  /* 0x000000000000794d */ /* 0x000fea0003800000 */
        .weak           $__internal_0_$__cuda_sm3x_div_rn_noftz_f32_slowpath
        .type           $__internal_0_$__cuda_sm3x_div_rn_noftz_f32_slowpath,@function
        .size           $__internal_0_$__cuda_sm3x_div_rn_noftz_f32_slowpath,(.L_x_24 - $__internal_0_$__cuda_sm3x_div_rn_noftz_f32_slowpath)
$__internal_0_$__cuda_sm3x_div_rn_noftz_f32_slowpath:
[--C-:B------:R-:W-:Y:S01]  /*08e0*/  SHF.R.U32.HI R10, RZ, 0x17, R3.reuse ;  /* 0x00000017ff0a7819 */ /* 0x100fe20000011603 */
[----:B------:R-:W-:Y:S01]  /*08f0*/  BSSY.RECONVERGENT B2, `(.L_x_12) ;  /* 0x0000063000027945 */ /* 0x000fe20003800200 */
[----:B------:R-:W-:Y:S01]  /*0900*/  SHF.R.U32.HI R9, RZ, 0x17, R0 ;  /* 0x00000017ff097819 */ /* 0x000fe20000011600 */
[----:B------:R-:W-:Y:S01]  /*0910*/  IMAD.MOV.U32 R11, RZ, RZ, R3 ;  /* 0x000000ffff0b7224 */ /* 0x000fe200078e0003 */
[----:B------:R-:W-:Y:S02]  /*0920*/  LOP3.LUT R10, R10, 0xff, RZ, 0xc0, !PT ;  /* 0x000000ff0a0a7812 */ /* 0x000fe400078ec0ff */
[----:B------:R-:W-:-:S03]  /*0930*/  LOP3.LUT R14, R9, 0xff, RZ, 0xc0, !PT ;  /* 0x000000ff090e7812 */ /* 0x000fc600078ec0ff */
[----:B------:R-:W-:Y:S02]  /*0940*/  VIADD R13, R10, 0xffffffff ;  /* 0xffffffff0a0d7836 */ /* 0x000fe40000000000 */
[----:B------:R-:W-:-:S03]  /*0950*/  VIADD R12, R14, 0xffffffff ;  /* 0xffffffff0e0c7836 */ /* 0x000fc60000000000 */
[----:B------:R-:W-:-:S04]  /*0960*/  ISETP.GT.U32.AND P1, PT, R13, 0xfd, PT ;  /* 0x000000fd0d00780c */ /* 0x000fc80003f24070 */
[----:B------:R-:W-:-:S13]  /*0970*/  ISETP.GT.U32.OR P1, PT, R12, 0xfd, P1 ;  /* 0x000000fd0c00780c */ /* 0x000fda0000f24470 */
[----:B------:R-:W-:Y:S01]  /*0980*/  @!P1 MOV R9, RZ ;  /* 0x000000ff00099202 */ /* 0x000fe20000000f00 */
[----:B------:R-:W-:Y:S06]  /*0990*/  @!P1 BRA `(.L_x_13) ;  /* 0x00000000005c9947 */ /* 0x000fec0003800000 */
[----:B------:R-:W-:Y:S02]  /*09a0*/  FSETP.GTU.FTZ.AND P1, PT, |R0|, +INF , PT ;  /* 0x7f8000000000780b */ /* 0x000fe40003f3c200 */
[----:B------:R-:W-:-:S04]  /*09b0*/  FSETP.GTU.FTZ.AND P2, PT, |R3|, +INF , PT ;  /* 0x7f8000000300780b */ /* 0x000fc80003f5c200 */
[----:B------:R-:W-:-:S13]  /*09c0*/  PLOP3.LUT P1, PT, P1, P2, PT, 0xf8, 0x8f ;  /* 0x00000000008f781c */ /* 0x000fda0000f25f70 */
[----:B------:R-:W-:Y:S05]  /*09d0*/  @P1 BRA `(.L_x_14) ;  /* 0x00000004004c1947 */ /* 0x000fea0003800000 */
[----:B------:R-:W-:-:S13]  /*09e0*/  LOP3.LUT P1, RZ, R11, 0x7fffffff, R0, 0xc8, !PT ;  /* 0x7fffffff0bff7812 */ /* 0x000fda000782c800 */
[----:B------:R-:W-:Y:S05]  /*09f0*/  @!P1 BRA `(.L_x_15) ;  /* 0x00000004003c9947 */ /* 0x000fea0003800000 */
[C---:B------:R-:W-:Y:S02]  /*0a00*/  FSETP.NEU.FTZ.AND P3, PT, |R0|.reuse, +INF , PT ;  /* 0x7f8000000000780b */ /* 0x040fe40003f7d200 */
[----:B------:R-:W-:Y:S02]  /*0a10*/  FSETP.NEU.FTZ.AND P2, PT, |R3|, +INF , PT ;  /* 0x7f8000000300780b */ /* 0x000fe40003f5d200 */
[----:B------:R-:W-:-:S11]  /*0a20*/  FSETP.NEU.FTZ.AND P1, PT, |R0|, +INF , PT ;  /* 0x7f8000000000780b */ /* 0x000fd60003f3d200 */
[----:B------:R-:W-:Y:S05]  /*0a30*/  @!P2 BRA !P3, `(.L_x_15) ;  /* 0x00000004002ca947 */ /* 0x000fea0005800000 */
[----:B------:R-:W-:-:S04]  /*0a40*/  LOP3.LUT P3, RZ, R0, 0x7fffffff, RZ, 0xc0, !PT ;  /* 0x7fffffff00ff7812 */ /* 0x000fc8000786c0ff */
[----:B------:R-:W-:-:S13]  /*0a50*/  PLOP3.LUT P2, PT, P2, P3, PT, 0x2f, 0xf2 ;  /* 0x0000000000f2781c */ /* 0x000fda0001746577 */
[----:B------:R-:W-:Y:S05]  /*0a60*/  @P2 BRA `(.L_x_16) ;  /* 0x0000000400182947 */ /* 0x000fea0003800000 */
[----:B------:R-:W-:-:S04]  /*0a70*/  LOP3.LUT P2, RZ, R11, 0x7fffffff, RZ, 0xc0, !PT ;  /* 0x7fffffff0bff7812 */ /* 0x000fc8000784c0ff */
[----:B------:R-:W-:-:S13]  /*0a80*/  PLOP3.LUT P1, PT, P1, P2, PT, 0x2f, 0xf2 ;  /* 0x0000000000f2781c */ /* 0x000fda0000f24577 */
[----:B------:R-:W-:Y:S05]  /*0a90*/  @P1 BRA `(.L_x_17) ;  /* 0x0000000400001947 */ /* 0x000fea0003800000 */
[----:B------:R-:W-:Y:S02]  /*0aa0*/  ISETP.GE.AND P1, PT, R12, RZ, PT ;  /* 0x000000ff0c00720c */ /* 0x000fe40003f26270 */
[----:B------:R-:W-:-:S11]  /*0ab0*/  ISETP.GE.AND P2, PT, R13, RZ, PT ;  /* 0x000000ff0d00720c */ /* 0x000fd60003f46270 */
[----:B------:R-:W-:Y:S02]  /*0ac0*/  @P1 IMAD.MOV.U32 R9, RZ, RZ, RZ ;  /* 0x000000ffff091224 */ /* 0x000fe400078e00ff */
[----:B------:R-:W-:Y:S01]  /*0ad0*/  @!P1 FFMA R0, R0, 1.84467440737095516160e+19, RZ ;  /* 0x5f80000000009823 */ /* 0x000fe200000000ff */
[----:B------:R-:W-:Y:S02]  /*0ae0*/  @!P1 IMAD.MOV.U32 R9, RZ, RZ, -0x40 ;  /* 0xffffffc0ff099424 */ /* 0x000fe400078e00ff */
[----:B------:R-:W-:Y:S02]  /*0af0*/  @!P2 FFMA R11, R3, 1.84467440737095516160e+19, RZ ;  /* 0x5f800000030ba823 */ /* 0x000fe400000000ff */
[----:B------:R-:W-:-:S07]  /*0b00*/  @!P2 VIADD R9, R9, 0x40 ;  /* 0x000000400909a836 */ /* 0x000fce0000000000 */
.L_x_13:
[----:B------:R-:W-:Y:S01]  /*0b10*/  LEA R12, R10, 0xc0800000, 0x17 ;  /* 0xc08000000a0c7811 */ /* 0x000fe200078eb8ff */
[----:B------:R-:W-:Y:S03]  /*0b20*/  BSSY.RECONVERGENT B3, `(.L_x_18) ;  /* 0x0000036000037945 */ /* 0x000fe60003800200 */
[----:B------:R-:W-:Y:S01]  /*0b30*/  IADD3 R12, PT, PT, -R12, R11, RZ ;  /* 0x0000000b0c0c7210 */ /* 0x000fe20007ffe1ff */
[----:B------:R-:W-:-:S03]  /*0b40*/  VIADD R11, R14, 0xffffff81 ;  /* 0xffffff810e0b7836 */ /* 0x000fc60000000000 */
[----:B------:R0:W1:Y:S01]  /*0b50*/  MUFU.RCP R13, R12 ;  /* 0x0000000c000d7308 */ /* 0x0000620000001000 */
[----:B------:R-:W-:Y:S01]  /*0b60*/  FADD.FTZ R15, -R12, -RZ ;  /* 0x800000ff0c0f7221 */ /* 0x000fe20000010100 */
[C---:B------:R-:W-:Y:S01]  /*0b70*/  IMAD R0, R11.reuse, -0x800000, R0 ;  /* 0xff8000000b007824 */ /* 0x040fe200078e0200 */
[----:B0-----:R-:W-:-:S05]  /*0b80*/  IADD3 R12, PT, PT, R11, 0x7f, -R10 ;  /* 0x0000007f0b0c7810 */ /* 0x001fca0007ffe80a */
[----:B------:R-:W-:Y:S02]  /*0b90*/  IMAD.IADD R9, R12, 0x1, R9 ;  /* 0x000000010c097824 */ /* 0x000fe400078e0209 */
[----:B-1----:R-:W-:-:S04]  /*0ba0*/  FFMA R14, R13, R15, 1 ;  /* 0x3f8000000d0e7423 */ /* 0x002fc8000000000f */
[----:B------:R-:W-:-:S04]  /*0bb0*/  FFMA R18, R13, R14, R13 ;  /* 0x0000000e0d127223 */ /* 0x000fc8000000000d */
[----:B------:R-:W-:-:S04]  /*0bc0*/  FFMA R13, R0, R18, RZ ;  /* 0x00000012000d7223 */ /* 0x000fc800000000ff */
[----:B------:R-:W-:-:S04]  /*0bd0*/  FFMA R14, R15, R13, R0 ;  /* 0x0000000d0f0e7223 */ /* 0x000fc80000000000 */
[----:B------:R-:W-:-:S04]  /*0be0*/  FFMA R13, R18, R14, R13 ;  /* 0x0000000e120d7223 */ /* 0x000fc8000000000d */
[----:B------:R-:W-:-:S04]  /*0bf0*/  FFMA R14, R15, R13, R0 ;  /* 0x0000000d0f0e7223 */ /* 0x000fc80000000000 */
[----:B------:R-:W-:-:S05]  /*0c00*/  FFMA R0, R18, R14, R13 ;  /* 0x0000000e12007223 */ /* 0x000fca000000000d */
[----:B------:R-:W-:-:S04]  /*0c10*/  SHF.R.U32.HI R10, RZ, 0x17, R0 ;  /* 0x00000017ff0a7819 */ /* 0x000fc80000011600 */
[----:B------:R-:W-:-:S05]  /*0c20*/  LOP3.LUT R10, R10, 0xff, RZ, 0xc0, !PT ;  /* 0x000000ff0a0a7812 */ /* 0x000fca00078ec0ff */
[----:B------:R-:W-:-:S05]  /*0c30*/  IMAD.IADD R15, R10, 0x1, R9 ;  /* 0x000000010a0f7824 */ /* 0x000fca00078e0209 */
[----:B------:R-:W-:-:S04]  /*0c40*/  IADD3 R10, PT, PT, R15, -0x1, RZ ;  /* 0xffffffff0f0a7810 */ /* 0x000fc80007ffe0ff */
[----:B------:R-:W-:-:S13]  /*0c50*/  ISETP.GE.U32.AND P1, PT, R10, 0xfe, PT ;  /* 0x000000fe0a00780c */ /* 0x000fda0003f26070 */
[----:B------:R-:W-:Y:S05]  /*0c60*/  @!P1 BRA `(.L_x_19) ;  /* 0x0000000000809947 */ /* 0x000fea0003800000 */
[----:B------:R-:W-:-:S13]  /*0c70*/  ISETP.GT.AND P1, PT, R15, 0xfe, PT ;  /* 0x000000fe0f00780c */ /* 0x000fda0003f24270 */
[----:B------:R-:W-:Y:S05]  /*0c80*/  @P1 BRA `(.L_x_20) ;  /* 0x00000000006c1947 */ /* 0x000fea0003800000 */
[----:B------:R-:W-:-:S13]  /*0c90*/  ISETP.GE.AND P1, PT, R15, 0x1, PT ;  /* 0x000000010f00780c */ /* 0x000fda0003f26270 */
[----:B------:R-:W-:Y:S05]  /*0ca0*/  @P1 BRA `(.L_x_21) ;  /* 0x0000000000741947 */ /* 0x000fea0003800000 */
[----:B------:R-:W-:Y:S02]  /*0cb0*/  ISETP.GE.AND P1, PT, R15, -0x18, PT ;  /* 0xffffffe80f00780c */ /* 0x000fe40003f26270 */
[----:B------:R-:W-:-:S11]  /*0cc0*/  LOP3.LUT R0, R0, 0x80000000, RZ, 0xc0, !PT ;  /* 0x8000000000007812 */ /* 0x000fd600078ec0ff */
[----:B------:R-:W-:Y:S05]  /*0cd0*/  @!P1 BRA `(.L_x_21) ;  /* 0x0000000000689947 */ /* 0x000fea0003800000 */
[CCC-:B------:R-:W-:Y:S01]  /*0ce0*/  FFMA.RZ R9, R18.reuse, R14.reuse, R13.reuse ;  /* 0x0000000e12097223 */ /* 0x1c0fe2000000c00d */
[C---:B------:R-:W-:Y:S02]  /*0cf0*/  VIADD R12, R15.reuse, 0x20 ;  /* 0x000000200f0c7836 */ /* 0x040fe40000000000 */
[CCC-:B------:R-:W-:Y:S01]  /*0d00*/  FFMA.RM R10, R18.reuse, R14.reuse, R13.reuse ;  /* 0x0000000e120a7223 */ /* 0x1c0fe2000000400d */
[----:B------:R-:W-:Y:S02]  /*0d10*/  ISETP.NE.AND P3, PT, R15, RZ, PT ;  /* 0x000000ff0f00720c */ /* 0x000fe40003f65270 */
[----:B------:R-:W-:Y:S01]  /*0d20*/  LOP3.LUT R11, R9, 0x7fffff, RZ, 0xc0, !PT ;  /* 0x007fffff090b7812 */ /* 0x000fe200078ec0ff */
[----:B------:R-:W-:Y:S01]  /*0d30*/  FFMA.RP R9, R18, R14, R13 ;  /* 0x0000000e12097223 */ /* 0x000fe2000000800d */
[----:B------:R-:W-:Y:S01]  /*0d40*/  IMAD.MOV R13, RZ, RZ, -R15 ;  /* 0x000000ffff0d7224 */ /* 0x000fe200078e0a0f */
[----:B------:R-:W-:Y:S02]  /*0d50*/  ISETP.NE.AND P2, PT, R15, RZ, PT ;  /* 0x000000ff0f00720c */ /* 0x000fe40003f45270 */
[----:B------:R-:W-:-:S02]  /*0d60*/  LOP3.LUT R11, R11, 0x800000, RZ, 0xfc, !PT ;  /* 0x008000000b0b7812 */ /* 0x000fc400078efcff */
[----:B------:R-:W-:Y:S02]  /*0d70*/  FSETP.NEU.FTZ.AND P1, PT, R9, R10, PT ;  /* 0x0000000a0900720b */ /* 0x000fe40003f3d000 */
[----:B------:R-:W-:Y:S02]  /*0d80*/  SHF.L.U32 R12, R11, R12, RZ ;  /* 0x0000000c0b0c7219 */ /* 0x000fe400000006ff */
[----:B------:R-:W-:Y:S02]  /*0d90*/  SEL R10, R13, RZ, P3 ;  /* 0x000000ff0d0a7207 */ /* 0x000fe40001800000 */
[----:B------:R-:W-:Y:S02]  /*0da0*/  ISETP.NE.AND P2, PT, R12, RZ, P2 ;  /* 0x000000ff0c00720c */ /* 0x000fe40001745270 */
[----:B------:R-:W-:Y:S02]  /*0db0*/  SHF.R.U32.HI R10, RZ, R10, R11 ;  /* 0x0000000aff0a7219 */ /* 0x000fe4000001160b */
[----:B------:R-:W-:-:S02]  /*0dc0*/  PLOP3.LUT P1, PT, P1, P2, PT, 0xf8, 0x8f ;  /* 0x00000000008f781c */ /* 0x000fc40000f25f70 */
[----:B------:R-:W-:Y:S02]  /*0dd0*/  SHF.R.U32.HI R12, RZ, 0x1, R10 ;  /* 0x00000001ff0c7819 */ /* 0x000fe4000001160a */
[----:B------:R-:W-:-:S04]  /*0de0*/  SEL R9, RZ, 0x1, !P1 ;  /* 0x00000001ff097807 */ /* 0x000fc80004800000 */
[----:B------:R-:W-:-:S04]  /*0df0*/  LOP3.LUT R9, R9, 0x1, R12, 0xf8, !PT ;  /* 0x0000000109097812 */ /* 0x000fc800078ef80c */
[----:B------:R-:W-:-:S05]  /*0e00*/  LOP3.LUT R9, R9, R10, RZ, 0xc0, !PT ;  /* 0x0000000a09097212 */ /* 0x000fca00078ec0ff */
[----:B------:R-:W-:-:S05]  /*0e10*/  IMAD.IADD R9, R12, 0x1, R9 ;  /* 0x000000010c097824 */ /* 0x000fca00078e0209 */
[----:B------:R-:W-:Y:S01]  /*0e20*/  LOP3.LUT R0, R9, R0, RZ, 0xfc, !PT ;  /* 0x0000000009007212 */ /* 0x000fe200078efcff */
[----:B------:R-:W-:Y:S06]  /*0e30*/  BRA `(.L_x_21) ;  /* 0x0000000000107947 */ /* 0x000fec0003800000 */
.L_x_20:
[----:B------:R-:W-:-:S04]  /*0e40*/  LOP3.LUT R0, R0, 0x80000000, RZ, 0xc0, !PT ;  /* 0x8000000000007812 */ /* 0x000fc800078ec0ff */
[----:B------:R-:W-:Y:S01]  /*0e50*/  LOP3.LUT R0, R0, 0x7f800000, RZ, 0xfc, !PT ;  /* 0x7f80000000007812 */ /* 0x000fe200078efcff */
[----:B------:R-:W-:Y:S06]  /*0e60*/  BRA `(.L_x_21) ;  /* 0x0000000000047947 */ /* 0x000fec0003800000 */
.L_x_19:
[----:B------:R-:W-:-:S07]  /*0e70*/  LEA R0, R9, R0, 0x17 ;  /* 0x0000000009007211 */ /* 0x000fce00078eb8ff */
.L_x_21:
[----:B------:R-:W-:Y:S05]  /*0e80*/  BSYNC.RECONVERGENT B3 ;  /* 0x0000000000037941 */ /* 0x000fea0003800200 */
.L_x_18:
[----:B------:R-:W-:Y:S05]  /*0e90*/  BRA `(.L_x_22) ;  /* 0x0000000000207947 */ /* 0x000fea0003800000 */
.L_x_17:
[----:B------:R-:W-:-:S04]  /*0ea0*/  LOP3.LUT R0, R11, 0x80000000, R0, 0x48, !PT ;  /* 0x800000000b007812 */ /* 0x000fc800078e4800 */
[----:B------:R-:W-:Y:S01]  /*0eb0*/  LOP3.LUT R0, R0, 0x7f800000, RZ, 0xfc, !PT ;  /* 0x7f80000000007812 */ /* 0x000fe200078efcff */
[----:B------:R-:W-:Y:S06]  /*0ec0*/  BRA `(.L_x_22) ;  /* 0x0000000000147947 */ /* 0x000fec0003800000 */
.L_x_16:
[----:B------:R-:W-:Y:S01]  /*0ed0*/  LOP3.LUT R0, R11, 0x80000000, R0, 0x48, !PT ;  /* 0x800000000b007812 */ /* 0x000fe200078e4800 */
[----:B------:R-:W-:Y:S06]  /*0ee0*/  BRA `(.L_x_22) ;  /* 0x00000000000c7947 */ /* 0x000fec0003800000 */
.L_x_15:
[----:B------:R-:W0:Y:S01]  /*0ef0*/  MUFU.RSQ R0, -QNAN ;  /* 0xffc0000000007908 */ /* 0x000e220000001400 */
[----:B------:R-:W-:Y:S05]  /*0f00*/  BRA `(.L_x_22) ;  /* 0x0000000000047947 */ /* 0x000fea0003800000 */
.L_x_14:
[----:B------:R-:W-:-:S07]  /*0f10*/  FADD.FTZ R0, R0, R3 ;  /* 0x0000000300007221 */ /* 0x000fce0000010000 */
.L_x_22:
[----:B------:R-:W-:Y:S05]  /*0f20*/  BSYNC.RECONVERGENT B2 ;  /* 0x0000000000027941 */ /* 0x000fea0003800200 */
.L_x_12:
[----:B------:R-:W-:-:S04]  /*0f30*/  IMAD.MOV.U32 R9, RZ, RZ, 0x0 ;  /* 0x00000000ff097424 */ /* 0x000fc800078e00ff */
[----:B0-----:R-:W-:Y:S05]  /*0f40*/  RET.REL.NODEC R8 `(_Z6solverPPfiib) ;  /* 0xfffffff0082c7950 */ /* 0x001fea0003c3ffff */
.L_x_23:
[----:B------:R-:W-:-:S00]  /*0f50*/  BRA `(.L_x_23) ;  /* 0xfffffffc00fc7947 */ /* 0x000fc0000383ffff */
[----:B------:R-:W-:-:S00]  /*0f60*/  NOP ;  /* 0x0000000000007918 */ /* 0x000fc00000000000 */
        /* <DEDUP_REMOVED lines=9> */
.L_x_24:


//--------------------- .nv.global.init           --------------------------
	.section	.nv.global.init,"aw",@progbits
.nv.global.init:
	.type		$str,@object
	.size		$str,($str$1 - $str)
$str:
        /*0000*/ 	.byte	0x76, 0x61, 0x6c, 0x6f, 0x72, 0x20, 0x64, 0x65, 0x20, 0x6d, 0x61, 0x74, 0x64, 0x3a, 0x25, 0x66
        /*0010*/ 	.byte	0x0a, 0x00
	.type		$str$1,@object
	.size		$str$1,($str$2 - $str$1)
$str$1:
        /*0012*/ 	.byte	0x53, 0x6f, 0x6c, 0x76, 0x65, 0x72, 0x20, 0x63, 0x6f, 0x6e, 0x76, 0x65, 0x72, 0x67, 0x65, 0x64
        /*0022*/ 	.byte	0x20, 0x61, 0x66, 0x74, 0x65, 0x72, 0x20, 0x25, 0x64, 0x20, 0x69, 0x74, 0x65, 0x72, 0x61, 0x74
        /*0032*/ 	.byte	0x69, 0x6f, 0x6e, 0x73, 0x0a, 0x00
	.type		$str$2,@object
	.size		$str$2,(.L_2 - $str$2)
$str$2:
        /*0038*/ 	.byte	0x53, 0x6f, 0x6c, 0x76, 0x65, 0x72, 0x20, 0x6e, 0x6f, 0x74, 0x20, 0x63, 0x6f, 0x6e, 0x76, 0x65
        /*0048*/ 	.byte	0x72, 0x67, 0x65, 0x64, 0x20, 0x61, 0x66, 0x74, 0x65, 0x72, 0x20, 0x25, 0x64, 0x20, 0x69, 0x74
        /*0058*/ 	.byte	0x65, 0x72, 0x61, 0x74, 0x69, 0x6f, 0x6e, 0x73, 0x0a, 0x00
.L_2:


//--------------------- .nv.shared.reserved.0     --------------------------
	.section	.nv.shared.reserved.0,"aw",@nobits
	.weak		__nv_reservedSMEM_offset_0_alias
	.size		__nv_reservedSMEM_offset_0_alias, 0, 64
	.other		__nv_reservedSMEM_offset_0_alias,@"STO_CUDA_RESERVED_SHARED STV_DEFAULT"
__nv_reservedSMEM_offset_0_alias:
	.zero		0
	.zero		64


//--------------------- .nv.constant0._Z6solverPPfiib --------------------------
	.section	.nv.constant0._Z6solverPPfiib,"a",@progbits
	.sectionflags	@""
	.align	4
.nv.constant0._Z6solverPPfiib:
	.zero		913


//--------------------- SYMBOLS --------------------------

	.type		.nv.reservedSmem.offset0,@object
	.size		.nv.reservedSmem.offset0,0x4
	.type		vprintf,@function
